	.headerflags	@"EF_CUDA_TEXMODE_UNIFIED EF_CUDA_64BIT_ADDRESS EF_CUDA_SM89 EF_CUDA_VIRTUAL_SM(EF_CUDA_SM89)"
	.elftype	@"ET_EXEC"


//--------------------- .nv.info                  --------------------------
	.section	.nv.info,"",@"SHT_CUDA_INFO"
	.align	4


	//----- nvinfo : EIATTR_REGCOUNT
	.align		4
        /*0000*/ 	.byte	0x04, 0x2f
        /*0002*/ 	.short	(.L_1 - .L_0)
	.align		4
.L_0:
        /*0004*/ 	.word	index@(matmul_cache_kernel_0d1d2d3d4d5d6d7c8d9c10d11c)
        /*0008*/ 	.word	0x00000050


	//----- nvinfo : EIATTR_MAX_STACK_SIZE
	.align		4
.L_1:
        /*000c*/ 	.byte	0x04, 0x23
        /*000e*/ 	.short	(.L_3 - .L_2)
	.align		4
.L_2:
        /*0010*/ 	.word	index@(matmul_cache_kernel_0d1d2d3d4d5d6d7c8d9c10d11c)
        /*0014*/ 	.word	0x00000000


	//----- nvinfo : EIATTR_MIN_STACK_SIZE
	.align		4
.L_3:
        /*0018*/ 	.byte	0x04, 0x12
        /*001a*/ 	.short	(.L_5 - .L_4)
	.align		4
.L_4:
        /*001c*/ 	.word	index@(matmul_cache_kernel_0d1d2d3d4d5d6d7c8d9c10d11c)
        /*0020*/ 	.word	0x00000000


	//----- nvinfo : EIATTR_FRAME_SIZE
	.align		4
.L_5:
        /*0024*/ 	.byte	0x04, 0x11
        /*0026*/ 	.short	(.L_7 - .L_6)
	.align		4
.L_6:
        /*0028*/ 	.word	index@(matmul_cache_kernel_0d1d2d3d4d5d6d7c8d9c10d11c)
        /*002c*/ 	.word	0x00000000
.L_7:


//--------------------- .nv.info.matmul_cache_kernel_0d1d2d3d4d5d6d7c8d9c10d11c --------------------------
	.section	.nv.info.matmul_cache_kernel_0d1d2d3d4d5d6d7c8d9c10d11c,"",@"SHT_CUDA_INFO"
	.align	4


	//----- nvinfo : EIATTR_CUDA_API_VERSION
	.align		4
        /*0000*/ 	.byte	0x04, 0x37
        /*0002*/ 	.short	(.L_9 - .L_8)
.L_8:
        /*0004*/ 	.word	0x00000079


	//----- nvinfo : EIATTR_PARAM_CBANK
	.align		4
.L_9:
        /*0008*/ 	.byte	0x04, 0x0a
        /*000a*/ 	.short	(.L_11 - .L_10)
	.align		4
.L_10:
        /*000c*/ 	.word	index@(.nv.constant0.matmul_cache_kernel_0d1d2d3d4d5d6d7c8d9c10d11c)
        /*0010*/ 	.short	0x0160
        /*0012*/ 	.short	0x0030


	//----- nvinfo : EIATTR_CBANK_PARAM_SIZE
	.align		4
.L_11:
        /*0014*/ 	.byte	0x03, 0x19
        /*0016*/ 	.short	0x0030


	//----- nvinfo : EIATTR_KPARAM_INFO
	.align		4
        /*0018*/ 	.byte	0x04, 0x17
        /*001a*/ 	.short	(.L_13 - .L_12)
.L_12:
        /*001c*/ 	.word	0x00000000
        /*0020*/ 	.short	0x0008
        /*0022*/ 	.short	0x002c
        /*0024*/ 	.byte	0x00, 0xf0, 0x11, 0x00


	//----- nvinfo : EIATTR_KPARAM_INFO
	.align		4
.L_13:
        /*0028*/ 	.byte	0x04, 0x17
        /*002a*/ 	.short	(.L_15 - .L_14)
.L_14:
        /*002c*/ 	.word	0x00000000
        /*0030*/ 	.short	0x0007
        /*0032*/ 	.short	0x0028
        /*0034*/ 	.byte	0x00, 0xf0, 0x11, 0x00


	//----- nvinfo : EIATTR_KPARAM_INFO
	.align		4
.L_15:
        /*0038*/ 	.byte	0x04, 0x17
        /*003a*/ 	.short	(.L_17 - .L_16)
.L_16:
        /*003c*/ 	.word	0x00000000
        /*0040*/ 	.short	0x0006
        /*0042*/ 	.short	0x0024
        /*0044*/ 	.byte	0x00, 0xf0, 0x11, 0x00


	//----- nvinfo : EIATTR_KPARAM_INFO
	.align		4
.L_17:
        /*0048*/ 	.byte	0x04, 0x17
        /*004a*/ 	.short	(.L_19 - .L_18)
.L_18:
        /*004c*/ 	.word	0x00000000
        /*0050*/ 	.short	0x0005
        /*0052*/ 	.short	0x0020
        /*0054*/ 	.byte	0x00, 0xf0, 0x11, 0x00


	//----- nvinfo : EIATTR_KPARAM_INFO
	.align		4
.L_19:
        /*0058*/ 	.byte	0x04, 0x17
        /*005a*/ 	.short	(.L_21 - .L_20)
.L_20:
        /*005c*/ 	.word	0x00000000
        /*0060*/ 	.short	0x0004
        /*0062*/ 	.short	0x001c
        /*0064*/ 	.byte	0x00, 0xf0, 0x11, 0x00


	//----- nvinfo : EIATTR_KPARAM_INFO
	.align		4
.L_21:
        /*0068*/ 	.byte	0x04, 0x17
        /*006a*/ 	.short	(.L_23 - .L_22)
.L_22:
        /*006c*/ 	.word	0x00000000
        /*0070*/ 	.short	0x0003
        /*0072*/ 	.short	0x0018
        /*0074*/ 	.byte	0x00, 0xf0, 0x11, 0x00


	//----- nvinfo : EIATTR_KPARAM_INFO
	.align		4
.L_23:
        /*0078*/ 	.byte	0x04, 0x17
        /*007a*/ 	.short	(.L_25 - .L_24)
.L_24:
        /*007c*/ 	.word	0x00000000
        /*0080*/ 	.short	0x0002
        /*0082*/ 	.short	0x0010
        /*0084*/ 	.byte	0x00, 0xf0, 0x21, 0x00


	//----- nvinfo : EIATTR_KPARAM_INFO
	.align		4
.L_25:
        /*0088*/ 	.byte	0x04, 0x17
        /*008a*/ 	.short	(.L_27 - .L_26)
.L_26:
        /*008c*/ 	.word	0x00000000
        /*0090*/ 	.short	0x0001
        /*0092*/ 	.short	0x0008
        /*0094*/ 	.byte	0x00, 0xf0, 0x21, 0x00


	//----- nvinfo : EIATTR_KPARAM_INFO
	.align		4
.L_27:
        /*0098*/ 	.byte	0x04, 0x17
        /*009a*/ 	.short	(.L_29 - .L_28)
.L_28:
        /*009c*/ 	.word	0x00000000
        /*00a0*/ 	.short	0x0000
        /*00a2*/ 	.short	0x0000
        /*00a4*/ 	.byte	0x00, 0xf0, 0x21, 0x00


	//----- nvinfo : EIATTR_MAXREG_COUNT
	.align		4
.L_29:
        /*00a8*/ 	.byte	0x03, 0x1b
        /*00aa*/ 	.short	0x00ff


	//----- nvinfo : EIATTR_EXIT_INSTR_OFFSETS
	.align		4
        /*00ac*/ 	.byte	0x04, 0x1c
        /*00ae*/ 	.short	(.L_31 - .L_30)


	//   ....[0]....
.L_30:
        /*00b0*/ 	.word	0x00001a70


	//   ....[1]....
        /*00b4*/ 	.word	0x00001aa0


	//----- nvinfo : EIATTR_MAX_THREADS
	.align		4
.L_31:
        /*00b8*/ 	.byte	0x04, 0x05
        /*00ba*/ 	.short	(.L_33 - .L_32)
.L_32:
        /*00bc*/ 	.word	0x00000040
        /*00c0*/ 	.word	0x00000001
        /*00c4*/ 	.word	0x00000001
.L_33:


//--------------------- .nv.constant0.matmul_cache_kernel_0d1d2d3d4d5d6d7c8d9c10d11c --------------------------
	.section	.nv.constant0.matmul_cache_kernel_0d1d2d3d4d5d6d7c8d9c10d11c,"a",@progbits
	.align	4
.nv.constant0.matmul_cache_kernel_0d1d2d3d4d5d6d7c8d9c10d11c:
	.zero		400


//--------------------- .text.matmul_cache_kernel_0d1d2d3d4d5d6d7c8d9c10d11c --------------------------
	.section	.text.matmul_cache_kernel_0d1d2d3d4d5d6d7c8d9c10d11c,"ax",@progbits
	.sectionflags	@"SHF_BARRIERS=1"
	.sectioninfo	@"SHI_REGISTERS=80"
	.align	128
        .global         matmul_cache_kernel_0d1d2d3d4d5d6d7c8d9c10d11c
        .type           matmul_cache_kernel_0d1d2d3d4d5d6d7c8d9c10d11c,@function
        .size           matmul_cache_kernel_0d1d2d3d4d5d6d7c8d9c10d11c,(.L_x_3 - matmul_cache_kernel_0d1d2d3d4d5d6d7c8d9c10d11c)
        .other          matmul_cache_kernel_0d1d2d3d4d5d6d7c8d9c10d11c,@"STO_CUDA_ENTRY STV_DEFAULT"
matmul_cache_kernel_0d1d2d3d4d5d6d7c8d9c10d11c:
.text.matmul_cache_kernel_0d1d2d3d4d5d6d7c8d9c10d11c:
[----:B------:R-:W-:-:S02]  /*0000*/  MOV R1, c[0x0][0x28] ;  /* 0x00000a0000017a02 */ /* 0x000fc40000000f00 */
[----:B------:R-:W-:Y:S01]  /*0010*/  IMAD.MOV.U32 R62, RZ, RZ, 0x1f ;  /* 0x0000001fff3e7424 */ /* 0x000fe200078e00ff */
[----:B------:R-:W1:Y:S01]  /*0020*/  S2R R6, SR_CTAID.X ;  /* 0x0000000000067919 */ /* 0x000e620000002500 */
[----:B------:R-:W-:Y:S01]  /*0030*/  IMAD.MOV.U32 R12, RZ, RZ, RZ ;  /* 0x000000ffff0c7224 */ /* 0x000fe200078e00ff */
[----:B------:R-:W-:Y:S01]  /*0040*/  ULDC UR9, c[0x0][0x180] ;  /* 0x0000600000097ab9 */ /* 0x000fe20000000800 */
[----:B------:R-:W-:Y:S01]  /*0050*/  LOP3.LUT R71, RZ, c[0x0][0x178], RZ, 0x33, !PT ;  /* 0x00005e00ff477a12 */ /* 0x000fe200078e33ff */
[----:B------:R-:W2:Y:S01]  /*0060*/  S2R R46, SR_TID.X ;  /* 0x00000000002e7919 */ /* 0x000ea20000002100 */
[----:B------:R-:W-:Y:S01]  /*0070*/  IADD3 R3, R62, c[0x0][0x17c], RZ ;  /* 0x00005f003e037a10 */ /* 0x000fe20007ffe0ff */
[----:B------:R-:W-:Y:S01]  /*0080*/  UIADD3 UR5, UR9, -0x20, URZ ;  /* 0xffffffe009057890 */ /* 0x000fe2000fffe03f */
[----:B------:R-:W-:Y:S01]  /*0090*/  CS2R R16, SRZ ;  /* 0x0000000000107805 */ /* 0x000fe2000001ff00 */
[----:B------:R-:W-:Y:S01]  /*00a0*/  UIADD3 UR4, UR9, -0x40, URZ ;  /* 0xffffffc009047890 */ /* 0x000fe2000fffe03f */
[----:B------:R-:W-:Y:S01]  /*00b0*/  SHF.R.S32.HI R0, RZ, 0x1f, R3 ;  /* 0x0000001fff007819 */ /* 0x000fe20000011403 */
[----:B------:R-:W-:Y:S01]  /*00c0*/  ULDC.64 UR10, c[0x0][0x118] ;  /* 0x00004600000a7ab9 */ /* 0x000fe20000000a00 */
[----:B------:R-:W-:-:S02]  /*00d0*/  CS2R R18, SRZ ;  /* 0x0000000000127805 */ /* 0x000fc4000001ff00 */
[----:B------:R-:W-:-:S04]  /*00e0*/  LEA.HI R3, R0, R3, RZ, 0x5 ;  /* 0x0000000300037211 */ /* 0x000fc800078f28ff */
[----:B------:R-:W-:-:S05]  /*00f0*/  SHF.R.S32.HI R3, RZ, 0x5, R3 ;  /* 0x00000005ff037819 */ /* 0x000fca0000011403 */
[----:B------:R-:W-:Y:S01]  /*0100*/  IMAD.SHL.U32 R3, R3, 0x4, RZ ;  /* 0x0000000403037824 */ /* 0x000fe200078e00ff */
[----:B-1----:R-:W-:-:S04]  /*0110*/  IABS R9, R6 ;  /* 0x0000000600097213 */ /* 0x002fc80000000000 */
[-C--:B------:R-:W-:Y:S02]  /*0120*/  IABS R4, R3.reuse ;  /* 0x0000000300047213 */ /* 0x080fe40000000000 */
[----:B------:R-:W-:Y:S02]  /*0130*/  IABS R0, R3 ;  /* 0x0000000300007213 */ /* 0x000fe40000000000 */
[----:B------:R-:W1:Y:S01]  /*0140*/  I2F.RP R7, R4 ;  /* 0x0000000400077306 */ /* 0x000e620000209400 */
[----:B--2---:R-:W-:Y:S02]  /*0150*/  SHF.R.U32.HI R57, RZ, 0x5, R46 ;  /* 0x00000005ff397819 */ /* 0x004fe4000001162e */
[----:B------:R-:W-:Y:S01]  /*0160*/  IMAD.MOV R0, RZ, RZ, -R0 ;  /* 0x000000ffff007224 */ /* 0x000fe200078e0a00 */
[----:B------:R-:W-:Y:S02]  /*0170*/  SHF.R.U32.HI R56, RZ, 0x2, R46 ;  /* 0x00000002ff387819 */ /* 0x000fe4000001162e */
[----:B------:R-:W-:-:S02]  /*0180*/  SGXT.U32 R57, R57, 0x1 ;  /* 0x000000013939781a */ /* 0x000fc40000000000 */
[----:B------:R-:W-:Y:S02]  /*0190*/  SGXT.U32 R56, R56, 0x3 ;  /* 0x000000033838781a */ /* 0x000fe40000000000 */
[----:B------:R-:W-:Y:S01]  /*01a0*/  LOP3.LUT R53, R46, 0x3, RZ, 0xc0, !PT ;  /* 0x000000032e357812 */ /* 0x000fe200078ec0ff */
[C---:B------:R-:W-:Y:S01]  /*01b0*/  IMAD.SHL.U32 R55, R57.reuse, 0x8, RZ ;  /* 0x0000000839377824 */ /* 0x040fe200078e00ff */
[--C-:B------:R-:W-:Y:S01]  /*01c0*/  SHF.R.U32.HI R34, RZ, 0x4, R46.reuse ;  /* 0x00000004ff227819 */ /* 0x100fe2000001162e */
[----:B------:R-:W-:Y:S01]  /*01d0*/  IMAD.SHL.U32 R51, R57, 0x10, RZ ;  /* 0x0000001039337824 */ /* 0x000fe200078e00ff */
[----:B------:R-:W-:Y:S01]  /*01e0*/  SHF.R.U32.HI R33, RZ, 0x1, R46 ;  /* 0x00000001ff217819 */ /* 0x000fe2000001162e */
[----:B------:R-:W-:Y:S01]  /*01f0*/  IMAD.SHL.U32 R52, R53, 0x8, RZ ;  /* 0x0000000835347824 */ /* 0x000fe200078e00ff */
[----:B-1----:R-:W1:Y:S01]  /*0200*/  MUFU.RCP R10, R7 ;  /* 0x00000007000a7308 */ /* 0x002e620000001000 */
[----:B------:R-:W-:Y:S02]  /*0210*/  LOP3.LUT R55, R55, R56, RZ, 0xfc, !PT ;  /* 0x0000003837377212 */ /* 0x000fe400078efcff */
[----:B------:R-:W-:-:S02]  /*0220*/  SGXT.U32 R34, R34, 0x1 ;  /* 0x000000012222781a */ /* 0x000fc40000000000 */
[----:B------:R-:W-:Y:S02]  /*0230*/  LOP3.LUT R54, R55, 0x10, RZ, 0xfc, !PT ;  /* 0x0000001037367812 */ /* 0x000fe400078efcff */
[----:B------:R-:W-:Y:S02]  /*0240*/  SGXT.U32 R33, R33, 0x2 ;  /* 0x000000022121781a */ /* 0x000fe40000000000 */
[----:B------:R-:W-:Y:S02]  /*0250*/  LOP3.LUT R32, R51, 0xf, R46, 0xf8, !PT ;  /* 0x0000000f33207812 */ /* 0x000fe400078ef82e */
[----:B-1----:R-:W-:-:S04]  /*0260*/  IADD3 R10, R10, 0xffffffe, RZ ;  /* 0x0ffffffe0a0a7810 */ /* 0x002fc80007ffe0ff */
[----:B------:R-:W1:Y:S02]  /*0270*/  F2I.FTZ.U32.TRUNC.NTZ R11, R10 ;  /* 0x0000000a000b7305 */ /* 0x000e64000021f000 */
[----:B-1----:R-:W-:Y:S02]  /*0280*/  IMAD.MOV R5, RZ, RZ, -R11 ;  /* 0x000000ffff057224 */ /* 0x002fe400078e0a0b */
[----:B------:R-:W-:Y:S02]  /*0290*/  IMAD.MOV.U32 R10, RZ, RZ, RZ ;  /* 0x000000ffff0a7224 */ /* 0x000fe400078e00ff */
[----:B------:R-:W-:-:S04]  /*02a0*/  IMAD R2, R5, R4, RZ ;  /* 0x0000000405027224 */ /* 0x000fc800078e02ff */
[----:B------:R-:W-:-:S06]  /*02b0*/  IMAD.HI.U32 R2, R11, R2, R10 ;  /* 0x000000020b027227 */ /* 0x000fcc00078e000a */
[----:B------:R-:W-:-:S04]  /*02c0*/  IMAD.HI.U32 R11, R2, R9, RZ ;  /* 0x00000009020b7227 */ /* 0x000fc800078e00ff */
[----:B------:R-:W-:Y:S01]  /*02d0*/  IMAD R5, R11, R0, R9 ;  /* 0x000000000b057224 */ /* 0x000fe200078e0209 */
[----:B------:R-:W-:-:S04]  /*02e0*/  LOP3.LUT R0, R6, R3, RZ, 0x3c, !PT ;  /* 0x0000000306007212 */ /* 0x000fc800078e3cff */
[----:B------:R-:W-:Y:S02]  /*02f0*/  ISETP.GT.U32.AND P1, PT, R4, R5, PT ;  /* 0x000000050400720c */ /* 0x000fe40003f24070 */
[----:B------:R-:W-:Y:S02]  /*0300*/  ISETP.GE.AND P0, PT, R0, RZ, PT ;  /* 0x000000ff0000720c */ /* 0x000fe40003f06270 */
[C---:B------:R-:W-:Y:S02]  /*0310*/  IADD3 R0, R62.reuse, c[0x0][0x178], RZ ;  /* 0x00005e003e007a10 */ /* 0x040fe40007ffe0ff */
[----:B------:R-:W-:-:S04]  /*0320*/  IADD3 R62, R62, c[0x0][0x180], RZ ;  /* 0x000060003e3e7a10 */ /* 0x000fc80007ffe0ff */
[----:B------:R-:W-:-:S03]  /*0330*/  ISETP.GT.AND P5, PT, R62, 0x3f, PT ;  /* 0x0000003f3e00780c */ /* 0x000fc60003fa4270 */
[----:B------:R-:W-:Y:S01]  /*0340*/  @!P1 IMAD.IADD R5, R5, 0x1, -R4 ;  /* 0x0000000105059824 */ /* 0x000fe200078e0a04 */
[----:B------:R-:W-:Y:S02]  /*0350*/  @!P1 IADD3 R11, R11, 0x1, RZ ;  /* 0x000000010b0b9810 */ /* 0x000fe40007ffe0ff */
[----:B------:R-:W-:Y:S02]  /*0360*/  ISETP.NE.AND P1, PT, R3, RZ, PT ;  /* 0x000000ff0300720c */ /* 0x000fe40003f25270 */
[----:B------:R-:W-:Y:S02]  /*0370*/  ISETP.GE.U32.AND P2, PT, R5, R4, PT ;  /* 0x000000040500720c */ /* 0x000fe40003f46070 */
[----:B------:R-:W-:-:S04]  /*0380*/  SHF.R.S32.HI R5, RZ, 0x1f, R0 ;  /* 0x0000001fff057819 */ /* 0x000fc80000011400 */
[----:B------:R-:W-:-:S07]  /*0390*/  LEA.HI R5, R5, R0, RZ, 0x5 ;  /* 0x0000000005057211 */ /* 0x000fce00078f28ff */
[----:B------:R-:W-:-:S05]  /*03a0*/  @P2 IADD3 R11, R11, 0x1, RZ ;  /* 0x000000010b0b2810 */ /* 0x000fca0007ffe0ff */
[----:B------:R-:W-:Y:S01]  /*03b0*/  @!P0 IMAD.MOV R11, RZ, RZ, -R11 ;  /* 0x000000ffff0b8224 */ /* 0x000fe200078e0a0b */
[----:B------:R-:W-:-:S05]  /*03c0*/  @!P1 LOP3.LUT R11, RZ, R3, RZ, 0x33, !PT ;  /* 0x00000003ff0b9212 */ /* 0x000fca00078e33ff */
[----:B------:R-:W-:Y:S02]  /*03d0*/  IMAD.SHL.U32 R4, R11, 0x4, RZ ;  /* 0x000000040b047824 */ /* 0x000fe400078e00ff */
[----:B------:R-:W-:-:S03]  /*03e0*/  IMAD.MOV R11, RZ, RZ, -R11 ;  /* 0x000000ffff0b7224 */ /* 0x000fc600078e0a0b */
[----:B------:R-:W-:Y:S01]  /*03f0*/  LEA.HI.SX32 R2, R5, -R4, 0x1b ;  /* 0x8000000405027211 */ /* 0x000fe200078fdaff */
[----:B------:R-:W-:Y:S01]  /*0400*/  IMAD R11, R3, R11, R6 ;  /* 0x0000000b030b7224 */ /* 0x000fe200078e0206 */
[----:B------:R-:W-:Y:S02]  /*0410*/  IABS R5, c[0x0][0x178] ;  /* 0x00005e0000057a13 */ /* 0x000fe40000000000 */
[----:B------:R-:W-:Y:S02]  /*0420*/  IMNMX R2, R2, 0x4, PT ;  /* 0x0000000402027817 */ /* 0x000fe40003800200 */
[----:B------:R-:W1:Y:S02]  /*0430*/  I2F.RP R10, R5 ;  /* 0x00000005000a7306 */ /* 0x000e640000209400 */
[----:B------:R-:W-:Y:S02]  /*0440*/  IABS R7, R2 ;  /* 0x0000000200077213 */ /* 0x000fe40000000000 */
[----:B------:R-:W-:-:S04]  /*0450*/  ISETP.NE.AND P3, PT, R2, RZ, PT ;  /* 0x000000ff0200720c */ /* 0x000fc80003f65270 */
[----:B------:R-:W2:Y:S08]  /*0460*/  I2F.RP R8, R7 ;  /* 0x0000000700087306 */ /* 0x000eb00000209400 */
[----:B-1----:R-:W1:Y:S08]  /*0470*/  MUFU.RCP R10, R10 ;  /* 0x0000000a000a7308 */ /* 0x002e700000001000 */
[----:B--2---:R-:W2:Y:S01]  /*0480*/  MUFU.RCP R13, R8 ;  /* 0x00000008000d7308 */ /* 0x004ea20000001000 */
[----:B-1----:R-:W-:-:S02]  /*0490*/  IADD3 R10, R10, 0xffffffe, RZ ;  /* 0x0ffffffe0a0a7810 */ /* 0x002fc40007ffe0ff */
[----:B--2---:R-:W-:Y:S02]  /*04a0*/  IADD3 R13, R13, 0xffffffe, RZ ;  /* 0x0ffffffe0d0d7810 */ /* 0x004fe40007ffe0ff */
[----:B------:R-:W-:-:S04]  /*04b0*/  IABS R8, R11 ;  /* 0x0000000b00087213 */ /* 0x000fc80000000000 */
[----:B------:R-:W1:Y:S02]  /*04c0*/  F2I.FTZ.U32.TRUNC.NTZ R13, R13 ;  /* 0x0000000d000d7305 */ /* 0x000e64000021f000 */
[----:B-1----:R-:W-:-:S04]  /*04d0*/  IMAD.MOV R0, RZ, RZ, -R13 ;  /* 0x000000ffff007224 */ /* 0x002fc800078e0a0d */
[----:B------:R-:W-:Y:S01]  /*04e0*/  IMAD R45, R0, R7, RZ ;  /* 0x00000007002d7224 */ /* 0x000fe200078e02ff */
[----:B------:R-:W-:-:S03]  /*04f0*/  IABS R0, R2 ;  /* 0x0000000200007213 */ /* 0x000fc60000000000 */
[----:B------:R-:W-:Y:S02]  /*0500*/  IMAD.HI.U32 R45, R13, R45, R12 ;  /* 0x0000002d0d2d7227 */ /* 0x000fe400078e000c */
[----:B------:R-:W-:Y:S02]  /*0510*/  F2I.FTZ.U32.TRUNC.NTZ R13, R10 ;  /* 0x0000000a000d7305 */ /* 0x000fe4000021f000 */
[----:B------:R-:W-:Y:S02]  /*0520*/  IMAD.MOV R12, RZ, RZ, -R0 ;  /* 0x000000ffff0c7224 */ /* 0x000fe400078e0a00 */
[----:B------:R-:W-:-:S04]  /*0530*/  IMAD.HI.U32 R0, R45, R9, RZ ;  /* 0x000000092d007227 */ /* 0x000fc800078e00ff */
[----:B------:R-:W-:Y:S01]  /*0540*/  IMAD R9, R0, R12, R9 ;  /* 0x0000000c00097224 */ /* 0x000fe200078e0209 */
[----:B------:R-:W-:Y:S01]  /*0550*/  IABS R0, c[0x0][0x17c] ;  /* 0x00005f0000007a13 */ /* 0x000fe20000000000 */
[----:B------:R-:W-:-:S03]  /*0560*/  IMAD.HI.U32 R45, R45, R8, RZ ;  /* 0x000000082d2d7227 */ /* 0x000fc600078e00ff */
[----:B------:R-:W-:Y:S01]  /*0570*/  ISETP.GT.U32.AND P0, PT, R7, R9, PT ;  /* 0x000000090700720c */ /* 0x000fe20003f04070 */
[----:B------:R-:W1:Y:S01]  /*0580*/  I2F.RP R3, R0 ;  /* 0x0000000000037306 */ /* 0x000e620000209400 */
[----:B------:R-:W-:Y:S02]  /*0590*/  IMAD R8, R45, R12, R8 ;  /* 0x0000000c2d087224 */ /* 0x000fe400078e0208 */
[----:B------:R-:W-:-:S03]  /*05a0*/  IMAD.MOV.U32 R12, RZ, RZ, RZ ;  /* 0x000000ffff0c7224 */ /* 0x000fc600078e00ff */
[----:B------:R-:W-:-:S06]  /*05b0*/  ISETP.GT.U32.AND P1, PT, R7, R8, PT ;  /* 0x000000080700720c */ /* 0x000fcc0003f24070 */
[--C-:B------:R-:W-:Y:S01]  /*05c0*/  @!P0 IMAD.IADD R9, R9, 0x1, -R7.reuse ;  /* 0x0000000109098824 */ /* 0x100fe200078e0a07 */
[----:B------:R-:W-:Y:S02]  /*05d0*/  ISETP.GE.AND P0, PT, R6, RZ, PT ;  /* 0x000000ff0600720c */ /* 0x000fe40003f06270 */
[-C--:B------:R-:W-:Y:S01]  /*05e0*/  LOP3.LUT R6, R11, R2.reuse, RZ, 0x3c, !PT ;  /* 0x000000020b067212 */ /* 0x080fe200078e3cff */
[----:B-1----:R-:W1:Y:S01]  /*05f0*/  MUFU.RCP R3, R3 ;  /* 0x0000000300037308 */ /* 0x002e620000001000 */
[----:B------:R-:W-:Y:S02]  /*0600*/  ISETP.GT.U32.AND P2, PT, R7, R9, PT ;  /* 0x000000090700720c */ /* 0x000fe40003f44070 */
[----:B------:R-:W-:Y:S01]  /*0610*/  LOP3.LUT R2, RZ, R2, RZ, 0x33, !PT ;  /* 0x00000002ff027212 */ /* 0x000fe200078e33ff */
[----:B------:R-:W-:Y:S01]  /*0620*/  @!P1 IMAD.IADD R8, R8, 0x1, -R7 ;  /* 0x0000000108089824 */ /* 0x000fe200078e0a07 */
[----:B------:R-:W-:Y:S02]  /*0630*/  @!P1 IADD3 R45, R45, 0x1, RZ ;  /* 0x000000012d2d9810 */ /* 0x000fe40007ffe0ff */
[----:B------:R-:W-:-:S07]  /*0640*/  ISETP.GE.AND P1, PT, R52, c[0x0][0x180], PT ;  /* 0x0000600034007a0c */ /* 0x000fce0003f26270 */
[----:B------:R-:W-:Y:S01]  /*0650*/  @!P2 IMAD.IADD R9, R9, 0x1, -R7 ;  /* 0x000000010909a824 */ /* 0x000fe200078e0a07 */
[----:B------:R-:W-:Y:S02]  /*0660*/  ISETP.GE.U32.AND P2, PT, R8, R7, PT ;  /* 0x000000070800720c */ /* 0x000fe40003f46070 */
[----:B-1----:R-:W-:Y:S01]  /*0670*/  IADD3 R11, R3, 0xffffffe, RZ ;  /* 0x0ffffffe030b7810 */ /* 0x002fe20007ffe0ff */
[----:B------:R-:W-:Y:S01]  /*0680*/  @!P0 IMAD.MOV R9, RZ, RZ, -R9 ;  /* 0x000000ffff098224 */ /* 0x000fe200078e0a09 */
[----:B------:R-:W-:Y:S01]  /*0690*/  ISETP.GE.AND P0, PT, R6, RZ, PT ;  /* 0x000000ff0600720c */ /* 0x000fe20003f06270 */
[----:B------:R-:W-:-:S03]  /*06a0*/  IMAD.MOV R6, RZ, RZ, -R13 ;  /* 0x000000ffff067224 */ /* 0x000fc600078e0a0d */
[----:B------:R-:W-:Y:S01]  /*06b0*/  SEL R9, R2, R9, !P3 ;  /* 0x0000000902097207 */ /* 0x000fe20005800000 */
[----:B------:R-:W1:Y:S01]  /*06c0*/  F2I.FTZ.U32.TRUNC.NTZ R11, R11 ;  /* 0x0000000b000b7305 */ /* 0x000e62000021f000 */
[----:B------:R-:W-:-:S03]  /*06d0*/  IMAD R6, R6, R5, RZ ;  /* 0x0000000506067224 */ /* 0x000fc600078e02ff */
[----:B------:R-:W-:Y:S01]  /*06e0*/  IMAD.IADD R44, R4, 0x1, R9 ;  /* 0x00000001042c7824 */ /* 0x000fe200078e0209 */
[----:B------:R-:W-:Y:S01]  /*06f0*/  @P2 IADD3 R45, R45, 0x1, RZ ;  /* 0x000000012d2d2810 */ /* 0x000fe20007ffe0ff */
[----:B------:R-:W-:-:S04]  /*0700*/  IMAD.HI.U32 R6, R13, R6, R12 ;  /* 0x000000060d067227 */ /* 0x000fc800078e000c */
[----:B------:R-:W-:Y:S02]  /*0710*/  IMAD.SHL.U32 R44, R44, 0x20, RZ ;  /* 0x000000202c2c7824 */ /* 0x000fe400078e00ff */
[----:B------:R-:W-:-:S03]  /*0720*/  @!P0 IMAD.MOV R45, RZ, RZ, -R45 ;  /* 0x000000ffff2d8224 */ /* 0x000fc600078e0a2d */
[C---:B------:R-:W-:Y:S01]  /*0730*/  LOP3.LUT R8, R44.reuse, R55, RZ, 0xfc, !PT ;  /* 0x000000372c087212 */ /* 0x040fe200078efcff */
[----:B-1----:R-:W-:Y:S01]  /*0740*/  IMAD.MOV R9, RZ, RZ, -R11 ;  /* 0x000000ffff097224 */ /* 0x002fe200078e0a0b */
[----:B------:R-:W-:Y:S02]  /*0750*/  LOP3.LUT R3, R44, 0x10, R55, 0xfe, !PT ;  /* 0x000000102c037812 */ /* 0x000fe400078efe37 */
[----:B------:R-:W-:Y:S01]  /*0760*/  IABS R7, R8 ;  /* 0x0000000800077213 */ /* 0x000fe20000000000 */
[----:B------:R-:W-:Y:S01]  /*0770*/  IMAD R9, R9, R0, RZ ;  /* 0x0000000009097224 */ /* 0x000fe200078e02ff */
[----:B------:R-:W-:Y:S02]  /*0780*/  IABS R10, R3 ;  /* 0x00000003000a7213 */ /* 0x000fe40000000000 */
[----:B------:R-:W-:Y:S01]  /*0790*/  SEL R45, R2, R45, !P3 ;  /* 0x0000002d022d7207 */ /* 0x000fe20005800000 */
[----:B------:R-:W-:Y:S01]  /*07a0*/  IMAD.HI.U32 R4, R6, R7, RZ ;  /* 0x0000000706047227 */ /* 0x000fe200078e00ff */
[----:B------:R-:W-:-:S02]  /*07b0*/  ISETP.GT.AND P3, PT, R62, 0x1f, PT ;  /* 0x0000001f3e00780c */ /* 0x000fc40003f64270 */
[----:B------:R-:W-:Y:S01]  /*07c0*/  ISETP.GE.AND P4, PT, R8, RZ, PT ;  /* 0x000000ff0800720c */ /* 0x000fe20003f86270 */
[----:B------:R-:W-:-:S04]  /*07d0*/  IMAD.HI.U32 R6, R6, R10, RZ ;  /* 0x0000000a06067227 */ /* 0x000fc800078e00ff */
[----:B------:R-:W-:Y:S02]  /*07e0*/  IMAD.MOV R4, RZ, RZ, -R4 ;  /* 0x000000ffff047224 */ /* 0x000fe400078e0a04 */
[----:B------:R-:W-:Y:S02]  /*07f0*/  IMAD.MOV R6, RZ, RZ, -R6 ;  /* 0x000000ffff067224 */ /* 0x000fe400078e0a06 */
[----:B------:R-:W-:Y:S02]  /*0800*/  IMAD R2, R45, 0x20, R52 ;  /* 0x000000202d027824 */ /* 0x000fe400078e0234 */
[C---:B------:R-:W-:Y:S02]  /*0810*/  IMAD R7, R5.reuse, R4, R7 ;  /* 0x0000000405077224 */ /* 0x040fe400078e0207 */
[C---:B------:R-:W-:Y:S01]  /*0820*/  IMAD R6, R5.reuse, R6, R10 ;  /* 0x0000000605067224 */ /* 0x040fe200078e020a */
[----:B------:R-:W-:Y:S01]  /*0830*/  IABS R4, R2 ;  /* 0x0000000200047213 */ /* 0x000fe20000000000 */
[----:B------:R-:W-:Y:S01]  /*0840*/  IMAD.MOV.U32 R10, RZ, RZ, RZ ;  /* 0x000000ffff0a7224 */ /* 0x000fe200078e00ff */
[----:B------:R-:W-:-:S02]  /*0850*/  ISETP.GT.U32.AND P2, PT, R5, R7, PT ;  /* 0x000000070500720c */ /* 0x000fc40003f44070 */
[----:B------:R-:W-:Y:S01]  /*0860*/  ISETP.GT.U32.AND P0, PT, R5, R6, PT ;  /* 0x000000060500720c */ /* 0x000fe20003f04070 */
[----:B------:R-:W-:-:S04]  /*0870*/  IMAD.HI.U32 R10, R11, R9, R10 ;  /* 0x000000090b0a7227 */ /* 0x000fc800078e000a */
[----:B------:R-:W-:Y:S01]  /*0880*/  IMAD.MOV.U32 R9, RZ, RZ, R4 ;  /* 0x000000ffff097224 */ /* 0x000fe200078e0004 */
[----:B------:R-:W-:-:S03]  /*0890*/  SEL R4, RZ, 0x10, !P3 ;  /* 0x00000010ff047807 */ /* 0x000fc60005800000 */
[----:B------:R-:W-:-:S04]  /*08a0*/  IMAD.HI.U32 R10, R10, R9, RZ ;  /* 0x000000090a0a7227 */ /* 0x000fc800078e00ff */
[----:B------:R-:W-:Y:S02]  /*08b0*/  IMAD.MOV R10, RZ, RZ, -R10 ;  /* 0x000000ffff0a7224 */ /* 0x000fe400078e0a0a */
[--C-:B------:R-:W-:Y:S02]  /*08c0*/  @!P2 IMAD.IADD R7, R7, 0x1, -R5.reuse ;  /* 0x000000010707a824 */ /* 0x100fe400078e0a05 */
[----:B------:R-:W-:Y:S02]  /*08d0*/  @!P0 IMAD.IADD R6, R6, 0x1, -R5 ;  /* 0x0000000106068824 */ /* 0x000fe400078e0a05 */
[C---:B------:R-:W-:Y:S01]  /*08e0*/  IMAD R9, R0.reuse, R10, R9 ;  /* 0x0000000a00097224 */ /* 0x040fe200078e0209 */
[C---:B------:R-:W-:Y:S02]  /*08f0*/  ISETP.GT.U32.AND P6, PT, R5.reuse, R7, PT ;  /* 0x000000070500720c */ /* 0x040fe40003fc4070 */
[----:B------:R-:W-:Y:S02]  /*0900*/  ISETP.GT.U32.AND P0, PT, R5, R6, PT ;  /* 0x000000060500720c */ /* 0x000fe40003f04070 */
[----:B------:R-:W-:-:S02]  /*0910*/  ISETP.GT.U32.AND P2, PT, R0, R9, PT ;  /* 0x000000090000720c */ /* 0x000fc40003f44070 */
[----:B------:R-:W-:Y:S02]  /*0920*/  SEL R10, R4, RZ, !P1 ;  /* 0x000000ff040a7207 */ /* 0x000fe40004800000 */
[----:B------:R-:W-:Y:S02]  /*0930*/  ISETP.GE.AND P1, PT, R3, RZ, PT ;  /* 0x000000ff0300720c */ /* 0x000fe40003f26270 */
[----:B------:R-:W-:-:S03]  /*0940*/  ISETP.NE.U32.AND P3, PT, R10, RZ, PT ;  /* 0x000000ff0a00720c */ /* 0x000fc60003f65070 */
[--C-:B------:R-:W-:Y:S01]  /*0950*/  @!P6 IMAD.IADD R7, R7, 0x1, -R5.reuse ;  /* 0x000000010707e824 */ /* 0x100fe200078e0a05 */
[----:B------:R-:W-:Y:S01]  /*0960*/  ISETP.GT.AND P6, PT, R62, 0x5f, PT ;  /* 0x0000005f3e00780c */ /* 0x000fe20003fc4270 */
[----:B------:R-:W-:Y:S01]  /*0970*/  @!P0 IMAD.IADD R6, R6, 0x1, -R5 ;  /* 0x0000000106068824 */ /* 0x000fe200078e0a05 */
[----:B------:R-:W-:Y:S01]  /*0980*/  ISETP.GE.AND P0, PT, R52, UR5, PT ;  /* 0x0000000534007c0c */ /* 0x000fe2000bf06270 */
[----:B------:R-:W-:Y:S01]  /*0990*/  @!P2 IMAD.IADD R9, R9, 0x1, -R0 ;  /* 0x000000010909a824 */ /* 0x000fe200078e0a00 */
[----:B------:R-:W-:Y:S01]  /*09a0*/  SEL R5, RZ, 0x10, !P5 ;  /* 0x00000010ff057807 */ /* 0x000fe20006800000 */
[----:B------:R-:W-:Y:S01]  /*09b0*/  @!P4 IMAD.MOV R7, RZ, RZ, -R7 ;  /* 0x000000ffff07c224 */ /* 0x000fe200078e0a07 */
[----:B------:R-:W-:Y:S01]  /*09c0*/  SEL R3, RZ, 0x10, !P6 ;  /* 0x00000010ff037807 */ /* 0x000fe20007000000 */
[----:B------:R-:W-:Y:S01]  /*09d0*/  @!P1 IMAD.MOV R6, RZ, RZ, -R6 ;  /* 0x000000ffff069224 */ /* 0x000fe200078e0a06 */
[----:B------:R-:W-:Y:S02]  /*09e0*/  SEL R10, R5, RZ, !P0 ;  /* 0x000000ff050a7207 */ /* 0x000fe40004000000 */
[----:B------:R-:W-:-:S02]  /*09f0*/  ISETP.GT.U32.AND P0, PT, R0, R9, PT ;  /* 0x000000090000720c */ /* 0x000fc40003f04070 */
[----:B------:R-:W-:Y:S02]  /*0a00*/  ISETP.NE.AND P4, PT, RZ, c[0x0][0x178], PT ;  /* 0x00005e00ff007a0c */ /* 0x000fe40003f85270 */
[----:B------:R-:W-:Y:S02]  /*0a10*/  ISETP.GE.AND P2, PT, R52, UR4, PT ;  /* 0x0000000434007c0c */ /* 0x000fe4000bf46270 */
[----:B------:R-:W-:Y:S02]  /*0a20*/  ISETP.GE.AND P6, PT, R2, RZ, PT ;  /* 0x000000ff0200720c */ /* 0x000fe40003fc6270 */
[----:B------:R-:W-:Y:S01]  /*0a30*/  SEL R73, R71, R7, !P4 ;  /* 0x0000000747497207 */ /* 0x000fe20006000000 */
[----:B------:R-:W-:Y:S01]  /*0a40*/  IMAD.SHL.U32 R7, R46, 0x8, RZ ;  /* 0x000000082e077824 */ /* 0x000fe200078e00ff */
[----:B------:R-:W-:Y:S02]  /*0a50*/  SEL R2, R3, RZ, !P2 ;  /* 0x000000ff03027207 */ /* 0x000fe40005000000 */
[----:B------:R-:W-:Y:S01]  /*0a60*/  SEL R71, R71, R6, !P4 ;  /* 0x0000000647477207 */ /* 0x000fe20006000000 */
[----:B------:R-:W-:Y:S01]  /*0a70*/  @!P0 IMAD.IADD R9, R9, 0x1, -R0 ;  /* 0x0000000109098824 */ /* 0x000fe200078e0a00 */
[----:B------:R-:W-:Y:S01]  /*0a80*/  ISETP.NE.AND P0, PT, RZ, c[0x0][0x17c], PT ;  /* 0x00005f00ff007a0c */ /* 0x000fe20003f05270 */
[--C-:B------:R-:W-:Y:S01]  /*0a90*/  IMAD R73, R73, c[0x0][0x184], R52.reuse ;  /* 0x0000610049497a24 */ /* 0x100fe200078e0234 */
[----:B------:R-:W-:Y:S01]  /*0aa0*/  ISETP.GE.AND P4, PT, R55, UR5, PT ;  /* 0x0000000537007c0c */ /* 0x000fe2000bf86270 */
[----:B------:R-:W-:Y:S01]  /*0ab0*/  IMAD R71, R71, c[0x0][0x184], R52 ;  /* 0x0000610047477a24 */ /* 0x000fe200078e0234 */
[----:B------:R-:W-:Y:S01]  /*0ac0*/  ISETP.NE.U32.AND P2, PT, R2, RZ, PT ;  /* 0x000000ff0200720c */ /* 0x000fe20003f45070 */
[----:B------:R-:W-:Y:S01]  /*0ad0*/  IMAD.MOV.U32 R2, RZ, RZ, R9 ;  /* 0x000000ffff027224 */ /* 0x000fe200078e0009 */
[----:B------:R-:W-:-:S02]  /*0ae0*/  ISETP.GE.AND P5, PT, R55, c[0x0][0x180], PT ;  /* 0x0000600037007a0c */ /* 0x000fc40003fa6270 */
[----:B------:R-:W-:Y:S01]  /*0af0*/  SEL R0, R5, RZ, !P4 ;  /* 0x000000ff05007207 */ /* 0x000fe20006000000 */
[----:B------:R-:W-:Y:S01]  /*0b00*/  @!P6 IMAD.MOV R2, RZ, RZ, -R2 ;  /* 0x000000ffff02e224 */ /* 0x000fe200078e0a02 */
[----:B------:R-:W-:Y:S02]  /*0b10*/  LOP3.LUT R50, R7, 0x18, R46, 0x48, !PT ;  /* 0x0000001807327812 */ /* 0x000fe400078e482e */
[----:B------:R-:W-:Y:S02]  /*0b20*/  SEL R8, R4, RZ, !P5 ;  /* 0x000000ff04087207 */ /* 0x000fe40006800000 */
[----:B------:R-:W-:Y:S01]  /*0b30*/  ISETP.NE.U32.AND P4, PT, R0, RZ, PT ;  /* 0x000000ff0000720c */ /* 0x000fe20003f85070 */
[----:B------:R-:W-:Y:S01]  /*0b40*/  IMAD.MOV.U32 R0, RZ, RZ, 0x2 ;  /* 0x00000002ff007424 */ /* 0x000fe200078e00ff */
[----:B------:R-:W-:Y:S01]  /*0b50*/  ISETP.GE.AND P6, PT, R54, c[0x0][0x180], PT ;  /* 0x0000600036007a0c */ /* 0x000fe20003fc6270 */
[----:B------:R-:W-:Y:S01]  /*0b60*/  IMAD R50, R55, 0x20, R50 ;  /* 0x0000002037327824 */ /* 0x000fe200078e0232 */
[----:B------:R-:W-:Y:S01]  /*0b70*/  ISETP.NE.U32.AND P1, PT, R8, RZ, PT ;  /* 0x000000ff0800720c */ /* 0x000fe20003f25070 */
[----:B------:R-:W-:Y:S01]  /*0b80*/  IMAD.WIDE R8, R73, R0, c[0x0][0x160] ;  /* 0x0000580049087625 */ /* 0x000fe200078e0200 */
[----:B------:R-:W-:-:S02]  /*0b90*/  SEL R4, R4, RZ, !P6 ;  /* 0x000000ff04047207 */ /* 0x000fc40007000000 */
[----:B------:R-:W-:Y:S01]  /*0ba0*/  @!P0 LOP3.LUT R2, RZ, c[0x0][0x17c], RZ, 0x33, !PT ;  /* 0x00005f00ff028a12 */ /* 0x000fe200078e33ff */
[----:B------:R-:W-:Y:S01]  /*0bb0*/  IMAD.SHL.U32 R50, R50, 0x2, RZ ;  /* 0x0000000232327824 */ /* 0x000fe200078e00ff */
[----:B------:R-:W-:Y:S01]  /*0bc0*/  ISETP.NE.U32.AND P6, PT, R4, RZ, PT ;  /* 0x000000ff0400720c */ /* 0x000fe20003fc5070 */
[----:B------:R-:W-:Y:S01]  /*0bd0*/  IMAD.WIDE R6, R71, R0, c[0x0][0x160] ;  /* 0x0000580047067625 */ /* 0x000fe200078e0200 */
[----:B------:R-:W-:Y:S02]  /*0be0*/  ISETP.GE.AND P0, PT, R54, UR5, PT ;  /* 0x0000000536007c0c */ /* 0x000fe4000bf06270 */
[----:B------:R1:W-:Y:S01]  /*0bf0*/  LDGSTS.E.BYPASS.LTC128B.128 [R50], [R8.64], P3 ;  /* 0x0000000008327fae */ /* 0x0003e20009901d4a */
[----:B------:R-:W-:Y:S01]  /*0c00*/  IMAD R59, R55, c[0x0][0x188], R2 ;  /* 0x00006200373b7a24 */ /* 0x000fe200078e0202 */
[----:B------:R-:W-:Y:S01]  /*0c10*/  SEL R5, R5, RZ, !P0 ;  /* 0x000000ff05057207 */ /* 0x000fe20004000000 */
[----:B------:R-:W-:Y:S01]  /*0c20*/  IMAD.MOV.U32 R4, RZ, RZ, c[0x0][0x188] ;  /* 0x00006200ff047624 */ /* 0x000fe200078e00ff */
[----:B------:R2:W-:Y:S01]  /*0c30*/  LDGSTS.E.BYPASS.LTC128B.128 [R50+0x400], [R6.64], P3 ;  /* 0x0040000006327fae */ /* 0x0005e20009901d4a */
[----:B------:R-:W-:-:S02]  /*0c40*/  ISETP.GE.AND P3, PT, R55, UR4, PT ;  /* 0x0000000437007c0c */ /* 0x000fc4000bf66270 */
[----:B------:R-:W-:Y:S01]  /*0c50*/  IMAD R63, R4, 0x10, R59 ;  /* 0x00000010043f7824 */ /* 0x000fe200078e023b */
[----:B------:R-:W-:Y:S01]  /*0c60*/  ISETP.NE.U32.AND P5, PT, R10, RZ, PT ;  /* 0x000000ff0a00720c */ /* 0x000fe20003fa5070 */
[-C--:B------:R-:W-:Y:S01]  /*0c70*/  IMAD.WIDE R10, R59, R0.reuse, c[0x0][0x168] ;  /* 0x00005a003b0a7625 */ /* 0x080fe200078e0200 */
[----:B------:R-:W-:Y:S01]  /*0c80*/  SEL R2, R3, RZ, !P3 ;  /* 0x000000ff03027207 */ /* 0x000fe20005800000 */
[----:B------:R-:W0:Y:S01]  /*0c90*/  LDGDEPBAR ;  /* 0x00000000000079af */ /* 0x000e220000000000 */
[----:B------:R-:W-:Y:S01]  /*0ca0*/  ISETP.NE.U32.AND P3, PT, R5, RZ, PT ;  /* 0x000000ff0500720c */ /* 0x000fe20003f65070 */
[----:B------:R-:W-:Y:S01]  /*0cb0*/  IMAD.SHL.U32 R69, R4, 0x20, RZ ;  /* 0x0000002004457824 */ /* 0x000fe200078e00ff */
[----:B------:R-:W-:Y:S01]  /*0cc0*/  ISETP.GE.AND P0, PT, R54, UR4, PT ;  /* 0x0000000436007c0c */ /* 0x000fe2000bf06270 */
[----:B------:R-:W-:Y:S01]  /*0cd0*/  IMAD.WIDE R4, R63, R0, c[0x0][0x168] ;  /* 0x00005a003f047625 */ /* 0x000fe200078e0200 */
[----:B------:R3:W-:Y:S01]  /*0ce0*/  LDGSTS.E.BYPASS.LTC128B.128 [R50+0x2000], [R10.64], P1 ;  /* 0x020000000a327fae */ /* 0x0007e20008901d4a */
[----:B------:R-:W-:-:S02]  /*0cf0*/  ISETP.NE.U32.AND P1, PT, R2, RZ, PT ;  /* 0x000000ff0200720c */ /* 0x000fc40003f25070 */
[----:B------:R-:W-:Y:S01]  /*0d00*/  SEL R3, R3, RZ, !P0 ;  /* 0x000000ff03037207 */ /* 0x000fe20004000000 */
[----:B------:R1:W-:Y:S01]  /*0d10*/  LDGSTS.E.BYPASS.LTC128B.128 [R50+0x2400], [R4.64], P6 ;  /* 0x0240000004327fae */ /* 0x0003e2000b101d4a */
[----:B------:R-:W-:Y:S01]  /*0d20*/  IMAD.WIDE R12, R69, 0x2, R4 ;  /* 0x00000002450c7825 */ /* 0x000fe200078e0204 */
[----:B------:R-:W-:Y:S02]  /*0d30*/  LOP3.LUT R0, R33, 0x2, R34, 0x1e, !PT ;  /* 0x0000000221007812 */ /* 0x000fe400078e1e22 */
[----:B------:R-:W0:Y:S04]  /*0d40*/  LDGDEPBAR ;  /* 0x00000000000079af */ /* 0x000e280000000000 */
[----:B------:R-:W-:Y:S01]  /*0d50*/  BAR.SYNC.DEFER_BLOCKING 0x0 ;  /* 0x0000000000007b1d */ /* 0x000fe20000010000 */
[----:B------:R-:W-:Y:S01]  /*0d60*/  ISETP.NE.U32.AND P0, PT, R3, RZ, PT ;  /* 0x000000ff0300720c */ /* 0x000fe20003f05070 */
[----:B------:R-:W-:-:S04]  /*0d70*/  IMAD.WIDE R2, R69, 0x2, R10 ;  /* 0x0000000245027825 */ /* 0x000fc800078e020a */
[----:B------:R-:W-:-:S04]  /*0d80*/  IMAD.WIDE R14, R69, 0x2, R12 ;  /* 0x00000002450e7825 */ /* 0x000fc800078e020c */
[----:B------:R-:W-:Y:S02]  /*0d90*/  IMAD.SHL.U32 R47, R0, 0x8, RZ ;  /* 0x00000008002f7824 */ /* 0x000fe400078e00ff */
[----:B---3--:R-:W-:-:S04]  /*0da0*/  IMAD.WIDE R10, R69, 0x2, R2 ;  /* 0x00000002450a7825 */ /* 0x008fc800078e0202 */
[----:B-1----:R-:W-:Y:S01]  /*0db0*/  IMAD.SHL.U32 R5, R32, 0x20, RZ ;  /* 0x0000002020057824 */ /* 0x002fe200078e00ff */
[----:B------:R-:W-:Y:S01]  /*0dc0*/  @!PT LDS RZ, [RZ] ;  /* 0x00000000fffff984 */ /* 0x000fe20000000800 */
[----:B------:R-:W-:Y:S01]  /*0dd0*/  @!PT LDS RZ, [RZ] ;  /* 0x00000000fffff984 */ /* 0x000fe20000000800 */
[----:B------:R-:W-:Y:S01]  /*0de0*/  @!PT LDS RZ, [RZ] ;  /* 0x00000000fffff984 */ /* 0x000fe20000000800 */
[----:B------:R1:W-:Y:S04]  /*0df0*/  LDGSTS.E.BYPASS.LTC128B.128 [R50+0x800], [R8.64+0x40], P5 ;  /* 0x0080004008327fae */ /* 0x0003e8000a901d4a */
[----:B------:R2:W-:Y:S04]  /*0e00*/  LDGSTS.E.BYPASS.LTC128B.128 [R50+0xc00], [R6.64+0x40], P5 ;  /* 0x00c0004006327fae */ /* 0x0005e8000a901d4a */
[----:B------:R-:W0:Y:S04]  /*0e10*/  LDGDEPBAR ;  /* 0x00000000000079af */ /* 0x000e280000000000 */
[----:B------:R3:W-:Y:S04]  /*0e20*/  LDGSTS.E.BYPASS.LTC128B.128 [R50+0x2800], [R2.64], P4 ;  /* 0x0280000002327fae */ /* 0x0007e8000a101d4a */
[----:B------:R1:W-:Y:S04]  /*0e30*/  LDGSTS.E.BYPASS.LTC128B.128 [R50+0x2c00], [R12.64], P3 ;  /* 0x02c000000c327fae */ /* 0x0003e80009901d4a */
[----:B------:R-:W0:Y:S04]  /*0e40*/  LDGDEPBAR ;  /* 0x00000000000079af */ /* 0x000e280000000000 */
[----:B------:R-:W-:Y:S01]  /*0e50*/  BAR.SYNC.DEFER_BLOCKING 0x0 ;  /* 0x0000000000007b1d */ /* 0x000fe20000010000 */
[----:B---3--:R-:W-:-:S02]  /*0e60*/  LOP3.LUT R3, R46, 0xf, RZ, 0xc0, !PT ;  /* 0x0000000f2e037812 */ /* 0x008fc400078ec0ff */
[----:B------:R-:W-:Y:S01]  /*0e70*/  LOP3.LUT R2, R34, R33, RZ, 0x3c, !PT ;  /* 0x0000002122027212 */ /* 0x000fe200078e3cff */
[----:B-1----:R-:W-:-:S04]  /*0e80*/  CS2R R12, SRZ ;  /* 0x00000000000c7805 */ /* 0x002fc8000001ff00 */
[----:B------:R-:W-:Y:S01]  /*0e90*/  IMAD.SHL.U32 R4, R2, 0x8, RZ ;  /* 0x0000000802047824 */ /* 0x000fe200078e00ff */
[----:B------:R-:W-:Y:S01]  /*0ea0*/  @!PT LDS RZ, [RZ] ;  /* 0x00000000fffff984 */ /* 0x000fe20000000800 */
[----:B------:R-:W-:Y:S01]  /*0eb0*/  @!PT LDS RZ, [RZ] ;  /* 0x00000000fffff984 */ /* 0x000fe20000000800 */
[----:B------:R-:W-:Y:S01]  /*0ec0*/  @!PT LDS RZ, [RZ] ;  /* 0x00000000fffff984 */ /* 0x000fe20000000800 */
[----:B------:R1:W-:Y:S04]  /*0ed0*/  LDGSTS.E.BYPASS.LTC128B.128 [R50+0x1000], [R8.64+0x80], P2 ;  /* 0x0100008008327fae */ /* 0x0003e80009101d4a */
[----:B------:R-:W-:Y:S01]  /*0ee0*/  LOP3.LUT R5, R5, R4, RZ, 0xfc, !PT ;  /* 0x0000000405057212 */ /* 0x000fe200078efcff */
[----:B------:R2:W-:Y:S04]  /*0ef0*/  LDGSTS.E.BYPASS.LTC128B.128 [R50+0x1400], [R6.64+0x80], P2 ;  /* 0x0140008006327fae */ /* 0x0005e80009101d4a */
[----:B------:R-:W0:Y:S01]  /*0f00*/  LDGDEPBAR ;  /* 0x00000000000079af */ /* 0x000e220000000000 */
[----:B------:R-:W-:-:S03]  /*0f10*/  IMAD.SHL.U32 R49, R5, 0x2, RZ ;  /* 0x0000000205317824 */ /* 0x000fc600078e00ff */
[----:B------:R3:W-:Y:S04]  /*0f20*/  LDGSTS.E.BYPASS.LTC128B.128 [R50+0x3000], [R10.64], P1 ;  /* 0x030000000a327fae */ /* 0x0007e80008901d4a */
[----:B------:R3:W-:Y:S01]  /*0f30*/  LDGSTS.E.BYPASS.LTC128B.128 [R50+0x3400], [R14.64], P0 ;  /* 0x034000000e327fae */ /* 0x0007e20008101d4a */
[----:B------:R-:W-:-:S03]  /*0f40*/  ISETP.GE.AND P0, PT, R62, 0x20, PT ;  /* 0x000000203e00780c */ /* 0x000fc60003f06270 */
[----:B------:R-:W0:Y:S01]  /*0f50*/  LDGDEPBAR ;  /* 0x00000000000079af */ /* 0x000e220000000000 */
[----:B-1----:R-:W-:Y:S01]  /*0f60*/  CS2R R8, SRZ ;  /* 0x0000000000087805 */ /* 0x002fe2000001ff00 */
[----:B--2---:R-:W-:-:S05]  /*0f70*/  IMAD.SHL.U32 R6, R3, 0x20, RZ ;  /* 0x0000002003067824 */ /* 0x004fca00078e00ff */
[-C--:B------:R-:W-:Y:S02]  /*0f80*/  LOP3.LUT R48, R4, R6.reuse, RZ, 0xfc, !PT ;  /* 0x0000000604307212 */ /* 0x080fe400078efcff */
[----:B------:R-:W-:Y:S01]  /*0f90*/  LOP3.LUT R47, R47, R6, RZ, 0xfc, !PT ;  /* 0x000000062f2f7212 */ /* 0x000fe200078efcff */
[----:B------:R-:W-:Y:S01]  /*0fa0*/  CS2R R4, SRZ ;  /* 0x0000000000047805 */ /* 0x000fe2000001ff00 */
[----:B------:R-:W-:Y:S01]  /*0fb0*/  CS2R R6, SRZ ;  /* 0x0000000000067805 */ /* 0x000fe2000001ff00 */
[----:B------:R-:W-:Y:S01]  /*0fc0*/  IMAD.SHL.U32 R48, R48, 0x2, RZ ;  /* 0x0000000230307824 */ /* 0x000fe200078e00ff */
[----:B---3--:R-:W-:Y:S01]  /*0fd0*/  CS2R R10, SRZ ;  /* 0x00000000000a7805 */ /* 0x008fe2000001ff00 */
[----:B------:R-:W-:Y:S01]  /*0fe0*/  IMAD.SHL.U32 R47, R47, 0x2, RZ ;  /* 0x000000022f2f7824 */ /* 0x000fe200078e00ff */
[----:B------:R-:W-:-:S04]  /*0ff0*/  DEPBAR.LE SB0, 0x4 ;  /* 0x000081000000791a */ /* 0x000fc80000000000 */
[----:B------:R-:W-:Y:S01]  /*1000*/  BAR.SYNC.DEFER_BLOCKING 0x0 ;  /* 0x0000000000007b1d */ /* 0x000fe20000010000 */
[----:B------:R-:W-:-:S05]  /*1010*/  CS2R R14, SRZ ;  /* 0x00000000000e7805 */ /* 0x000fca000001ff00 */
[----:B------:R1:W2:Y:S04]  /*1020*/  LDSM.16.M88.4 R20, [R49] ;  /* 0x000000003114783b */ /* 0x0002a80000000200 */
[----:B------:R1:W3:Y:S04]  /*1030*/  LDSM.16.MT88.4 R24, [R48+0x2000] ;  /* 0x002000003018783b */ /* 0x0002e80000004200 */
[----:B------:R1:W1:Y:S01]  /*1040*/  LDSM.16.MT88.4 R28, [R47+0x2000] ;  /* 0x002000002f1c783b */ /* 0x0002620000004200 */
[----:B------:R-:W-:Y:S05]  /*1050*/  @!P0 BRA `(.L_x_0) ;  /* 0x0000070000008947 */ /* 0x000fea0003800000 */
[----:B------:R-:W-:Y:S01]  /*1060*/  IMAD.SHL.U32 R3, R3, 0x20, RZ ;  /* 0x0000002003037824 */ /* 0x000fe200078e00ff */
[----:B------:R-:W-:Y:S01]  /*1070*/  IADD3 R34, R34, 0x2, RZ ;  /* 0x0000000222227810 */ /* 0x000fe20007ffe0ff */
[----:B------:R-:W-:Y:S01]  /*1080*/  IMAD.MOV.U32 R10, RZ, RZ, 0x6 ;  /* 0x00000006ff0a7424 */ /* 0x000fe200078e00ff */
[----:B------:R-:W-:Y:S01]  /*1090*/  SHF.R.S32.HI R4, RZ, 0x1f, R69 ;  /* 0x0000001fff047819 */ /* 0x000fe20000011445 */
[----:B------:R-:W-:Y:S01]  /*10a0*/  IMAD R2, R2, 0x8, R3 ;  /* 0x0000000802027824 */ /* 0x000fe200078e0203 */
[----:B------:R-:W-:Y:S01]  /*10b0*/  SHF.R.S32.HI R8, RZ, 0x1f, R71 ;  /* 0x0000001fff087819 */ /* 0x000fe20000011447 */
[----:B------:R-:W-:Y:S01]  /*10c0*/  IMAD R0, R0, 0x8, R3 ;  /* 0x0000000800007824 */ /* 0x000fe200078e0203 */
[----:B------:R-:W-:Y:S01]  /*10d0*/  LEA R70, P1, R71, c[0x0][0x160], 0x1 ;  /* 0x0000580047467a11 */ /* 0x000fe200078208ff */
[----:B------:R-:W-:Y:S01]  /*10e0*/  IMAD.WIDE.U32 R60, R69, R10, c[0x0][0x168] ;  /* 0x00005a00453c7625 */ /* 0x000fe200078e000a */
[----:B------:R-:W-:Y:S01]  /*10f0*/  SHF.R.S32.HI R6, RZ, 0x1f, R73 ;  /* 0x0000001fff067819 */ /* 0x000fe20000011449 */
[----:B------:R-:W-:Y:S01]  /*1100*/  CS2R R10, SRZ ;  /* 0x00000000000a7805 */ /* 0x000fe2000001ff00 */
[----:B------:R-:W-:Y:S01]  /*1110*/  LEA R72, P0, R73, c[0x0][0x160], 0x1 ;  /* 0x0000580049487a11 */ /* 0x000fe200078008ff */
[----:B------:R-:W-:Y:S01]  /*1120*/  IMAD R58, R4, 0x6, RZ ;  /* 0x00000006043a7824 */ /* 0x000fe200078e02ff */
[----:B------:R-:W-:Y:S01]  /*1130*/  LOP3.LUT R33, R34, R33, RZ, 0x3c, !PT ;  /* 0x0000002122217212 */ /* 0x000fe200078e3cff */
[----:B------:R-:W-:Y:S01]  /*1140*/  CS2R R12, SRZ ;  /* 0x00000000000c7805 */ /* 0x000fe2000001ff00 */
[----:B------:R-:W-:Y:S01]  /*1150*/  SHF.R.S32.HI R3, RZ, 0x1f, R62 ;  /* 0x0000001fff037819 */ /* 0x000fe2000001143e */
[----:B------:R-:W-:Y:S01]  /*1160*/  IMAD.IADD R58, R61, 0x1, R58 ;  /* 0x000000013d3a7824 */ /* 0x000fe200078e023a */
[----:B------:R-:W-:Y:S01]  /*1170*/  LEA.HI.X R71, R71, c[0x0][0x164], R8, 0x1, P1 ;  /* 0x0000590047477a11 */ /* 0x000fe200008f0c08 */
[----:B------:R-:W-:Y:S01]  /*1180*/  CS2R R14, SRZ ;  /* 0x00000000000e7805 */ /* 0x000fe2000001ff00 */
[----:B------:R-:W-:Y:S01]  /*1190*/  LEA.HI.X R73, R73, c[0x0][0x164], R6, 0x1, P0 ;  /* 0x0000590049497a11 */ /* 0x000fe200000f0c06 */
[----:B------:R-:W-:Y:S01]  /*11a0*/  CS2R R16, SRZ ;  /* 0x0000000000107805 */ /* 0x000fe2000001ff00 */
[----:B------:R-:W-:Y:S01]  /*11b0*/  LEA.HI R62, R3, R62, RZ, 0x5 ;  /* 0x0000003e033e7211 */ /* 0x000fe200078f28ff */
[----:B------:R-:W-:Y:S01]  /*11c0*/  IMAD R3, R32, 0x4, R33 ;  /* 0x0000000420037824 */ /* 0x000fe200078e0221 */
[----:B------:R-:W-:Y:S01]  /*11d0*/  SHF.R.S32.HI R8, RZ, 0x1f, R63 ;  /* 0x0000001fff087819 */ /* 0x000fe2000001143f */
[----:B------:R-:W-:Y:S01]  /*11e0*/  CS2R R18, SRZ ;  /* 0x0000000000127805 */ /* 0x000fe2000001ff00 */
[----:B------:R-:W-:Y:S01]  /*11f0*/  SHF.R.S32.HI R6, RZ, 0x1f, R59 ;  /* 0x0000001fff067819 */ /* 0x000fe2000001143b */
[----:B------:R-:W-:Y:S01]  /*1200*/  IMAD.SHL.U32 R3, R3, 0x8, RZ ;  /* 0x0000000803037824 */ /* 0x000fe200078e00ff */
[----:B------:R-:W-:Y:S01]  /*1210*/  IADD3 R70, P1, R70, 0xc0, RZ ;  /* 0x000000c046467810 */ /* 0x000fe20007f3e0ff */
[----:B------:R-:W-:Y:S01]  /*1220*/  UMOV UR5, 0x2000 ;  /* 0x0000200000057882 */ /* 0x000fe20000000000 */
[----:B------:R-:W-:Y:S01]  /*1230*/  IADD3 R72, P0, R72, 0xc0, RZ ;  /* 0x000000c048487810 */ /* 0x000fe20007f1e0ff */
[----:B------:R-:W-:Y:S01]  /*1240*/  UIADD3 UR9, UR9, -0x60, URZ ;  /* 0xffffffa009097890 */ /* 0x000fe2000fffe03f */
[C---:B------:R-:W-:Y:S01]  /*1250*/  SHF.L.U64.HI R67, R69.reuse, 0x1, R4 ;  /* 0x0000000145437819 */ /* 0x040fe20000010204 */
[----:B------:R-:W-:Y:S01]  /*1260*/  IMAD.SHL.U32 R69, R69, 0x2, RZ ;  /* 0x0000000245457824 */ /* 0x000fe200078e00ff */
[C---:B------:R-:W-:Y:S01]  /*1270*/  SHF.L.U64.HI R65, R63.reuse, 0x1, R8 ;  /* 0x000000013f417819 */ /* 0x040fe20000010208 */
[----:B------:R-:W-:Y:S01]  /*1280*/  IMAD.SHL.U32 R63, R63, 0x2, RZ ;  /* 0x000000023f3f7824 */ /* 0x000fe200078e00ff */
[C---:B------:R-:W-:Y:S01]  /*1290*/  SHF.L.U64.HI R61, R59.reuse, 0x1, R6 ;  /* 0x000000013b3d7819 */ /* 0x040fe20000010206 */
[----:B------:R-:W-:Y:S01]  /*12a0*/  IMAD.SHL.U32 R59, R59, 0x2, RZ ;  /* 0x000000023b3b7824 */ /* 0x000fe200078e00ff */
[----:B------:R-:W-:Y:S01]  /*12b0*/  CS2R R4, SRZ ;  /* 0x0000000000047805 */ /* 0x000fe2000001ff00 */
[----:B------:R-:W-:Y:S01]  /*12c0*/  CS2R R6, SRZ ;  /* 0x0000000000067805 */ /* 0x000fe2000001ff00 */
[----:B------:R-:W-:Y:S01]  /*12d0*/  CS2R R8, SRZ ;  /* 0x0000000000087805 */ /* 0x000fe2000001ff00 */
[----:B------:R-:W-:Y:S01]  /*12e0*/  SHF.R.S32.HI R62, RZ, 0x5, R62 ;  /* 0x00000005ff3e7819 */ /* 0x000fe2000001143e */
[----:B------:R-:W-:Y:S01]  /*12f0*/  IMAD.X R71, RZ, RZ, R71, P1 ;  /* 0x000000ffff477224 */ /* 0x000fe200008e0647 */
[----:B------:R-:W-:Y:S01]  /*1300*/  UMOV UR6, 0x3 ;  /* 0x0000000300067882 */ /* 0x000fe20000000000 */
[----:B------:R-:W-:Y:S01]  /*1310*/  IMAD.X R73, RZ, RZ, R73, P0 ;  /* 0x000000ffff497224 */ /* 0x000fe200000e0649 */
[----:B------:R-:W-:-:S02]  /*1320*/  UMOV UR8, 0xc00 ;  /* 0x00000c0000087882 */ /* 0x000fc40000000000 */
[----:B------:R-:W-:-:S02]  /*1330*/  UMOV UR4, URZ ;  /* 0x0000003f00047c82 */ /* 0x000fc40008000000 */
.L_x_1:
[C---:B--23-5:R-:W5:Y:S01]  /*1340*/  HMMA.16816.F32 R4, R20.reuse, R24, R4 ;  /* 0x000000181404723c */ /* 0x06cf620000001804 */
[----:B------:R-:W-:Y:S03]  /*1350*/  USHF.L.U32 UR7, UR8, 0x1, URZ ;  /* 0x0000000108077899 */ /* 0x000fe6000800063f */
[----:B------:R-:W-:Y:S01]  /*1360*/  LEA R32, R3, UR4, 0x1 ;  /* 0x0000000403207c11 */ /* 0x000fe2000f8e08ff */
[----:B------:R-:W-:Y:S01]  /*1370*/  ULOP3.LUT UR7, UR7, 0x1800, URZ, 0xc0, !UPT ;  /* 0x0000180007077892 */ /* 0x000fe2000f8ec03f */
[----:B------:R-:W-:Y:S02]  /*1380*/  LEA R36, R2, UR5, 0x1 ;  /* 0x0000000502247c11 */ /* 0x000fe4000f8e08ff */
[C---:B------:R5:W5:Y:S02]  /*1390*/  HMMA.16816.F32 R8, R20.reuse, R26, R8 ;  /* 0x0000001a1408723c */ /* 0x040b640000001808 */
[----:B------:R-:W-:Y:S02]  /*13a0*/  LDSM.16.M88.4 R32, [R32] ;  /* 0x000000002020783b */ /* 0x000fe40000000200 */
[----:B------:R-:W-:Y:S02]  /*13b0*/  LEA R40, R0, UR5, 0x1 ;  /* 0x0000000500287c11 */ /* 0x000fe4000f8e08ff */
[----:B------:R-:W-:Y:S01]  /*13c0*/  IADD3 R75, R50, UR7, RZ ;  /* 0x00000007324b7c10 */ /* 0x000fe2000fffe0ff */
[----:B------:R-:W2:Y:S01]  /*13d0*/  LDSM.16.MT88.4 R36, [R36+0x400] ;  /* 0x000400002424783b */ /* 0x000ea20000004200 */
[C---:B-1----:R-:W5:Y:S01]  /*13e0*/  HMMA.16816.F32 R12, R20.reuse, R28, R12 ;  /* 0x0000001c140c723c */ /* 0x042f62000000180c */
[----:B------:R-:W-:Y:S02]  /*13f0*/  UIADD3 UR7, UR8, -0x800, URZ ;  /* 0xfffff80008077890 */ /* 0x000fe4000fffe03f */
[----:B------:R-:W1:Y:S01]  /*1400*/  LDSM.16.MT88.4 R40, [R40+0x400] ;  /* 0x000400002828783b */ /* 0x000e620000004200 */
[----:B------:R-:W-:Y:S03]  /*1410*/  UIADD3 UR8, UR8, 0x400, URZ ;  /* 0x0000040008087890 */ /* 0x000fe6000fffe03f */
[----:B------:R-:W-:Y:S01]  /*1420*/  BAR.SYNC.DEFER_BLOCKING 0x0 ;  /* 0x0000000000007b1d */ /* 0x000fe20000010000 */
[----:B------:R-:W5:Y:S01]  /*1430*/  HMMA.16816.F32 R16, R20, R30, R16 ;  /* 0x0000001e1410723c */ /* 0x000f620000001810 */
[----:B------:R-:W-:Y:S01]  /*1440*/  ULOP3.LUT UR7, UR7, 0xc00, URZ, 0xc0, !UPT ;  /* 0x00000c0007077892 */ /* 0x000fe2000f8ec03f */
[----:B------:R-:W-:Y:S02]  /*1450*/  ISETP.GE.AND P1, PT, R52, UR9, PT ;  /* 0x0000000934007c0c */ /* 0x000fe4000bf26270 */
[----:B------:R-:W-:Y:S01]  /*1460*/  ISETP.LE.AND P0, PT, R62, UR6, PT ;  /* 0x000000063e007c0c */ /* 0x000fe2000bf03270 */
[----:B------:R-:W-:Y:S01]  /*1470*/  USHF.L.U32 UR4, UR7, 0x1, URZ ;  /* 0x0000000107047899 */ /* 0x000fe2000800063f */
[----:B------:R-:W-:Y:S01]  /*1480*/  SEL R68, RZ, 0x10, P1 ;  /* 0x00000010ff447807 */ /* 0x000fe20000800000 */
[----:B------:R-:W-:Y:S01]  /*1490*/  UIADD3 UR7, UR6, 0x1, URZ ;  /* 0x0000000106077890 */ /* 0x000fe2000fffe03f */
[----:B------:R-:W-:Y:S01]  /*14a0*/  ISETP.GE.AND P2, PT, R55, UR9, PT ;  /* 0x0000000937007c0c */ /* 0x000fe2000bf46270 */
[----:B------:R-:W-:Y:S01]  /*14b0*/  UIADD3 UR6, UR6, -0x2, URZ ;  /* 0xfffffffe06067890 */ /* 0x000fe2000fffe03f */
[----:B------:R-:W-:Y:S01]  /*14c0*/  ISETP.GE.AND P1, PT, R54, UR9, PT ;  /* 0x0000000936007c0c */ /* 0x000fe2000bf26270 */
[----:B------:R-:W-:Y:S01]  /*14d0*/  UIADD3 UR5, UR4, 0x2000, URZ ;  /* 0x0000200004057890 */ /* 0x000fe2000fffe03f */
[----:B------:R-:W-:Y:S01]  /*14e0*/  SEL R68, R68, RZ, !P0 ;  /* 0x000000ff44447207 */ /* 0x000fe20004000000 */
[----:B------:R-:W-:Y:S01]  /*14f0*/  UIADD3 UR9, UR9, -0x20, URZ ;  /* 0xffffffe009097890 */ /* 0x000fe2000fffe03f */
[----:B------:R-:W-:Y:S02]  /*1500*/  SEL R66, RZ, 0x10, P2 ;  /* 0x00000010ff427807 */ /* 0x000fe40001000000 */
[----:B------:R-:W-:Y:S02]  /*1510*/  ISETP.NE.U32.AND P4, PT, R68, RZ, PT ;  /* 0x000000ff4400720c */ /* 0x000fe40003f85070 */
[----:B------:R-:W-:Y:S02]  /*1520*/  SEL R64, RZ, 0x10, P1 ;  /* 0x00000010ff407807 */ /* 0x000fe40000800000 */
[----:B------:R-:W-:Y:S02]  /*1530*/  SEL R66, R66, RZ, !P0 ;  /* 0x000000ff42427207 */ /* 0x000fe40004000000 */
[----:B------:R-:W-:Y:S02]  /*1540*/  SEL R64, R64, RZ, !P0 ;  /* 0x000000ff40407207 */ /* 0x000fe40004000000 */
[----:B------:R-:W-:Y:S02]  /*1550*/  ISETP.NE.U32.AND P3, PT, R66, RZ, PT ;  /* 0x000000ff4200720c */ /* 0x000fe40003f65070 */
[----:B-----5:R-:W-:Y:S02]  /*1560*/  IADD3 R26, P1, R60, R59, RZ ;  /* 0x0000003b3c1a7210 */ /* 0x020fe40007f3e0ff */
[----:B------:R-:W-:Y:S01]  /*1570*/  ISETP.NE.U32.AND P2, PT, R64, RZ, PT ;  /* 0x000000ff4000720c */ /* 0x000fe20003f45070 */
[----:B------:R-:W-:Y:S01]  /*1580*/  @!PT LDS RZ, [RZ] ;  /* 0x00000000fffff984 */ /* 0x000fe20000000800 */
[----:B------:R-:W-:Y:S01]  /*1590*/  @!PT LDS RZ, [RZ] ;  /* 0x00000000fffff984 */ /* 0x000fe20000000800 */
[----:B------:R-:W-:Y:S01]  /*15a0*/  @!PT LDS RZ, [RZ] ;  /* 0x00000000fffff984 */ /* 0x000fe20000000800 */
[----:B------:R3:W-:Y:S01]  /*15b0*/  LDGSTS.E.BYPASS.LTC128B.128 [R75], [R72.64], P4 ;  /* 0x00000000484b7fae */ /* 0x0007e2000a101d4a */
[----:B------:R-:W-:Y:S01]  /*15c0*/  IADD3 R76, P0, R60, R63, RZ ;  /* 0x0000003f3c4c7210 */ /* 0x000fe20007f1e0ff */
[----:B------:R-:W-:-:S01]  /*15d0*/  IMAD.X R27, R58, 0x1, R61, P1 ;  /* 0x000000013a1b7824 */ /* 0x000fc200008e063d */
[C---:B--2---:R5:W5:Y:S01]  /*15e0*/  HMMA.16816.F32 R4, R32.reuse, R36, R4 ;  /* 0x000000242004723c */ /* 0x044b620000001804 */
[----:B------:R2:W-:Y:S04]  /*15f0*/  LDGSTS.E.BYPASS.LTC128B.128 [R75+0x400], [R70.64], P4 ;  /* 0x00400000464b7fae */ /* 0x0005e8000a101d4a */
[----:B------:R-:W0:Y:S01]  /*1600*/  LDGDEPBAR ;  /* 0x00000000000079af */ /* 0x000e220000000000 */
[----:B------:R-:W-:Y:S02]  /*1610*/  IMAD.X R77, R58, 0x1, R65, P0 ;  /* 0x000000013a4d7824 */ /* 0x000fe400000e0641 */
[C---:B------:R5:W5:Y:S01]  /*1620*/  HMMA.16816.F32 R8, R32.reuse, R38, R8 ;  /* 0x000000262008723c */ /* 0x040b620000001808 */
[----:B------:R3:W-:Y:S01]  /*1630*/  LDGSTS.E.BYPASS.LTC128B.128 [R75+0x2000], [R26.64], P3 ;  /* 0x020000001a4b7fae */ /* 0x0007e20009901d4a */
[----:B------:R-:W-:Y:S01]  /*1640*/  ISETP.LE.AND P3, PT, R62, UR6, PT ;  /* 0x000000063e007c0c */ /* 0x000fe2000bf63270 */
[----:B------:R-:W-:Y:S02]  /*1650*/  UMOV UR6, UR7 ;  /* 0x0000000700067c82 */ /* 0x000fe40008000000 */
[----:B------:R3:W-:Y:S01]  /*1660*/  LDGSTS.E.BYPASS.LTC128B.128 [R75+0x2400], [R76.64], P2 ;  /* 0x024000004c4b7fae */ /* 0x0007e20009101d4a */
[----:B------:R-:W-:Y:S02]  /*1670*/  IADD3 R60, P2, R60, R69, RZ ;  /* 0x000000453c3c7210 */ /* 0x000fe40007f5e0ff */
[C---:B-1----:R5:W5:Y:S01]  /*1680*/  HMMA.16816.F32 R12, R32.reuse, R40, R12 ;  /* 0x00000028200c723c */ /* 0x042b62000000180c */
[----:B------:R-:W0:Y:S03]  /*1690*/  LDGDEPBAR ;  /* 0x00000000000079af */ /* 0x000e260000000000 */
[----:B------:R-:W-:Y:S04]  /*16a0*/  IMAD.X R58, R58, 0x1, R67, P2 ;  /* 0x000000013a3a7824 */ /* 0x000fe800010e0643 */
[----:B------:R5:W5:Y:S01]  /*16b0*/  HMMA.16816.F32 R16, R32, R42, R16 ;  /* 0x0000002a2010723c */ /* 0x000b620000001810 */
[----:B--2---:R-:W-:Y:S03]  /*16c0*/  IADD3 R70, P1, R70, 0x40, RZ ;  /* 0x0000004046467810 */ /* 0x004fe60007f3e0ff */
[----:B---3--:R-:W-:Y:S02]  /*16d0*/  IADD3 R72, P0, R72, 0x40, RZ ;  /* 0x0000004048487810 */ /* 0x008fe40007f1e0ff */
[----:B------:R-:W-:Y:S03]  /*16e0*/  IMAD.X R71, RZ, RZ, R71, P1 ;  /* 0x000000ffff477224 */ /* 0x000fe600008e0647 */
[----:B------:R-:W-:Y:S01]  /*16f0*/  IMAD.X R73, RZ, RZ, R73, P0 ;  /* 0x000000ffff497224 */ /* 0x000fe200000e0649 */
[----:B------:R-:W-:Y:S04]  /*1700*/  DEPBAR.LE SB0, 0x4 ;  /* 0x000081000000791a */ /* 0x000fe80000000000 */
[----:B------:R-:W-:Y:S06]  /*1710*/  BAR.SYNC.DEFER_BLOCKING 0x0 ;  /* 0x0000000000007b1d */ /* 0x000fec0000010000 */
[----:B------:R1:W2:Y:S04]  /*1720*/  LDSM.16.M88.4 R20, [R49+UR4] ;  /* 0x000000043114783b */ /* 0x0002a80008000200 */
[----:B------:R1:W2:Y:S04]  /*1730*/  LDSM.16.MT88.4 R24, [R48+UR4+0x2000] ;  /* 0x002000043018783b */ /* 0x0002a80008004200 */
[----:B------:R1:W2:Y:S01]  /*1740*/  LDSM.16.MT88.4 R28, [R47+UR4+0x2000] ;  /* 0x002000042f1c783b */ /* 0x0002a20008004200 */
[----:B------:R-:W-:-:S05]  /*1750*/  @!P3 BRA `(.L_x_1) ;  /* 0xfffffbe00000b947 */ /* 0x000fca000383ffff */
.L_x_0:
[----:B------:R-:W-:-:S04]  /*1760*/  DEPBAR.LE SB0, 0x0 ;  /* 0x000080000000791a */ /* 0x000fc80000000000 */
[----:B------:R-:W-:Y:S02]  /*1770*/  LOP3.LUT R56, R51, R56, RZ, 0xfc, !PT ;  /* 0x0000003833387212 */ /* 0x000fe400078efcff */
[----:B------:R-:W-:-:S03]  /*1780*/  LOP3.LUT R0, R46, 0x1f, RZ, 0xc0, !PT ;  /* 0x0000001f2e007812 */ /* 0x000fc600078ec0ff */
[----:B------:R-:W-:Y:S01]  /*1790*/  IMAD R53, R56, 0x12, R53 ;  /* 0x0000001238357824 */ /* 0x000fe200078e0235 */
[----:B------:R-:W-:Y:S02]  /*17a0*/  SHF.R.U32.HI R2, RZ, 0x3, R0 ;  /* 0x00000003ff027819 */ /* 0x000fe40000011600 */
[----:B------:R-:W-:Y:S01]  /*17b0*/  SHF.L.U32 R0, R46, 0x2, RZ ;  /* 0x000000022e007819 */ /* 0x000fe200000006ff */
[----:B------:R-:W-:Y:S01]  /*17c0*/  IMAD.SHL.U32 R53, R53, 0x2, RZ ;  /* 0x0000000235357824 */ /* 0x000fe200078e00ff */
[----:B------:R-:W-:Y:S01]  /*17d0*/  BAR.SYNC.DEFER_BLOCKING 0x0 ;  /* 0x0000000000007b1d */ /* 0x000fe20000010000 */
[----:B------:R-:W-:Y:S02]  /*17e0*/  LEA R57, R57, R2, 0x2 ;  /* 0x0000000239397211 */ /* 0x000fe400078e10ff */
[----:B------:R-:W-:-:S04]  /*17f0*/  LOP3.LUT R0, R0, 0x1c, RZ, 0xe2, !PT ;  /* 0x0000001c00007812 */ /* 0x000fc800078ee2ff */
[----:B------:R-:W-:Y:S01]  /*1800*/  LEA R45, R45, R0, 0x5 ;  /* 0x000000002d2d7211 */ /* 0x000fe200078e28ff */
[----:B------:R-:W-:Y:S02]  /*1810*/  IMAD R2, R57, 0x24, R0 ;  /* 0x0000002439027824 */ /* 0x000fe400078e0200 */
[----:B------:R-:W-:Y:S01]  /*1820*/  IMAD.MOV.U32 R0, RZ, RZ, 0x4 ;  /* 0x00000004ff007424 */ /* 0x000fe200078e00ff */
[----:B------:R-:W-:Y:S01]  /*1830*/  ISETP.GE.AND P2, PT, R45, c[0x0][0x17c], PT ;  /* 0x00005f002d007a0c */ /* 0x000fe20003f46270 */
[----:B-----5:R-:W-:Y:S04]  /*1840*/  STS.64 [R53.X4], R4 ;  /* 0x0000000435007388 */ /* 0x020fe80000004a00 */
[----:B------:R-:W-:Y:S04]  /*1850*/  STS.64 [R53.X4+0x480], R6 ;  /* 0x0004800635007388 */ /* 0x000fe80000004a00 */
[----:B------:R3:W-:Y:S04]  /*1860*/  STS.64 [R53.X4+0x20], R8 ;  /* 0x0000200835007388 */ /* 0x0007e80000004a00 */
[----:B------:R2:W-:Y:S04]  /*1870*/  STS.64 [R53.X4+0x4a0], R10 ;  /* 0x0004a00a35007388 */ /* 0x0005e80000004a00 */
[----:B------:R1:W-:Y:S04]  /*1880*/  STS.64 [R53.X4+0x40], R12 ;  /* 0x0000400c35007388 */ /* 0x0003e80000004a00 */
[----:B------:R1:W-:Y:S04]  /*1890*/  STS.64 [R53.X4+0x4c0], R14 ;  /* 0x0004c00e35007388 */ /* 0x0003e80000004a00 */
[----:B------:R-:W-:Y:S04]  /*18a0*/  STS.64 [R53.X4+0x60], R16 ;  /* 0x0000601035007388 */ /* 0x000fe80000004a00 */
[----:B------:R-:W-:Y:S04]  /*18b0*/  STS.64 [R53.X4+0x4e0], R18 ;  /* 0x0004e01235007388 */ /* 0x000fe80000004a00 */
[----:B------:R-:W-:Y:S01]  /*18c0*/  BAR.SYNC.DEFER_BLOCKING 0x0 ;  /* 0x0000000000007b1d */ /* 0x000fe20000010000 */
[----:B---3--:R-:W-:-:S02]  /*18d0*/  LOP3.LUT R9, R44, 0x8, R57, 0xfe, !PT ;  /* 0x000000082c097812 */ /* 0x008fc400078efe39 */
[C-C-:B------:R-:W-:Y:S02]  /*18e0*/  LOP3.LUT R8, R44.reuse, 0x10, R57.reuse, 0xfe, !PT ;  /* 0x000000102c087812 */ /* 0x140fe400078efe39 */
[C---:B--2---:R-:W-:Y:S02]  /*18f0*/  LOP3.LUT R11, R44.reuse, R57, RZ, 0xfc, !PT ;  /* 0x000000392c0b7212 */ /* 0x044fe400078efcff */
[C---:B------:R-:W-:Y:S01]  /*1900*/  ISETP.LT.AND P1, PT, R9.reuse, c[0x0][0x178], !P2 ;  /* 0x00005e0009007a0c */ /* 0x040fe20005721270 */
[----:B------:R-:W-:Y:S01]  /*1910*/  IMAD R9, R9, c[0x0][0x18c], RZ ;  /* 0x0000630009097a24 */ /* 0x000fe200078e02ff */
[C---:B------:R-:W-:Y:S01]  /*1920*/  ISETP.LT.AND P3, PT, R11.reuse, c[0x0][0x178], !P2 ;  /* 0x00005e000b007a0c */ /* 0x040fe20005761270 */
[----:B------:R-:W-:Y:S01]  /*1930*/  IMAD R11, R11, c[0x0][0x18c], RZ ;  /* 0x000063000b0b7a24 */ /* 0x000fe200078e02ff */
[----:B------:R-:W-:Y:S01]  /*1940*/  LOP3.LUT R44, R44, 0x18, R57, 0xfe, !PT ;  /* 0x000000182c2c7812 */ /* 0x000fe200078efe39 */
[C---:B------:R-:W-:Y:S01]  /*1950*/  IMAD R3, R8.reuse, c[0x0][0x18c], RZ ;  /* 0x0000630008037a24 */ /* 0x040fe200078e02ff */
[----:B------:R-:W-:Y:S01]  /*1960*/  ISETP.LT.AND P0, PT, R8, c[0x0][0x178], !P2 ;  /* 0x00005e0008007a0c */ /* 0x000fe20005701270 */
[----:B------:R-:W-:Y:S01]  /*1970*/  IMAD.WIDE R10, R11, R0, c[0x0][0x170] ;  /* 0x00005c000b0a7625 */ /* 0x000fe200078e0200 */
[----:B------:R-:W-:-:S03]  /*1980*/  ISETP.LT.AND P2, PT, R44, c[0x0][0x178], !P2 ;  /* 0x00005e002c007a0c */ /* 0x000fc60005741270 */
[-C--:B------:R-:W-:Y:S01]  /*1990*/  IMAD.WIDE R8, R9, R0.reuse, c[0x0][0x170] ;  /* 0x00005c0009087625 */ /* 0x080fe200078e0200 */
[----:B------:R-:W2:Y:S03]  /*19a0*/  LDS.128 R24, [R2.X4] ;  /* 0x0000000002187984 */ /* 0x000ea60000004c00 */
[----:B-1----:R-:W-:Y:S01]  /*19b0*/  IMAD.WIDE R12, R3, R0, c[0x0][0x170] ;  /* 0x00005c00030c7625 */ /* 0x002fe200078e0200 */
[----:B------:R-:W1:Y:S03]  /*19c0*/  LDS.128 R20, [R2.X4+0x480] ;  /* 0x0004800002147984 */ /* 0x000e660000004c00 */
[----:B------:R-:W-:Y:S01]  /*19d0*/  IMAD.WIDE R10, R45, 0x4, R10 ;  /* 0x000000042d0a7825 */ /* 0x000fe200078e020a */
[----:B------:R-:W3:Y:S03]  /*19e0*/  LDS.128 R4, [R2.X4+0x900] ;  /* 0x0009000002047984 */ /* 0x000ee60000004c00 */
[----:B------:R-:W-:-:S02]  /*19f0*/  IMAD R3, R44, c[0x0][0x18c], RZ ;  /* 0x000063002c037a24 */ /* 0x000fc400078e02ff */
[----:B------:R-:W-:-:S04]  /*1a00*/  IMAD.WIDE R8, R45, 0x4, R8 ;  /* 0x000000042d087825 */ /* 0x000fc800078e0208 */
[----:B------:R-:W-:-:S04]  /*1a10*/  IMAD.WIDE R12, R45, 0x4, R12 ;  /* 0x000000042d0c7825 */ /* 0x000fc800078e020c */
[----:B------:R-:W-:-:S06]  /*1a20*/  IMAD.WIDE R14, R3, R0, c[0x0][0x170] ;  /* 0x00005c00030e7625 */ /* 0x000fcc00078e0200 */
[----:B------:R-:W-:Y:S01]  /*1a30*/  IMAD.WIDE R14, R45, 0x4, R14 ;  /* 0x000000042d0e7825 */ /* 0x000fe200078e020e */
[----:B--2---:R2:W-:Y:S04]  /*1a40*/  @P3 STG.E.128 [R10.64], R24 ;  /* 0x000000180a003986 */ /* 0x0045e8000c101d0a */
[----:B-1----:R2:W-:Y:S04]  /*1a50*/  @P1 STG.E.128 [R8.64], R20 ;  /* 0x0000001408001986 */ /* 0x0025e8000c101d0a */
[----:B---3--:R2:W-:Y:S01]  /*1a60*/  @P0 STG.E.128 [R12.64], R4 ;  /* 0x000000040c000986 */ /* 0x0085e2000c101d0a */
[----:B------:R-:W-:Y:S05]  /*1a70*/  @!P2 EXIT ;  /* 0x000000000000a94d */ /* 0x000fea0003800000 */
[----:B--2---:R-:W1:Y:S04]  /*1a80*/  LDS.128 R4, [R2.X4+0xd80] ;  /* 0x000d800002047984 */ /* 0x004e680000004c00 */
[----:B-1----:R-:W-:Y:S01]  /*1a90*/  STG.E.128 [R14.64], R4 ;  /* 0x000000040e007986 */ /* 0x002fe2000c101d0a */
[----:B------:R-:W-:Y:S05]  /*1aa0*/  EXIT ;  /* 0x000000000000794d */ /* 0x000fea0003800000 */
.L_x_2:
[----:B------:R-:W-:-:S00]  /*1ab0*/  BRA `(.L_x_2) ;  /* 0xfffffff000007947 */ /* 0x000fc0000383ffff */
[----:B------:R-:W-:-:S00]  /*1ac0*/  NOP ;  /* 0x0000000000007918 */ /* 0x000fc00000000000 */
        /* <DEDUP_REMOVED lines=11> */
.L_x_3:


//--------------------- .nv.shared.matmul_cache_kernel_0d1d2d3d4d5d6d7c8d9c10d11c --------------------------
	.section	.nv.shared.matmul_cache_kernel_0d1d2d3d4d5d6d7c8d9c10d11c,"aw",@nobits
	.align	16
